//
// Generated by NVIDIA NVVM Compiler
//
// Compiler Build ID: CL-36424714
// Cuda compilation tools, release 13.0, V13.0.88
// Based on NVVM 20.0.0
//

.version 9.0
.target sm_100
.address_size 64

	// .globl	_Z14moving_averagePfS_

.visible .entry _Z14moving_averagePfS_(
	.param .u64 .ptr .align 1 _Z14moving_averagePfS__param_0,
	.param .u64 .ptr .align 1 _Z14moving_averagePfS__param_1
)
{
	.reg .pred 	%p<2>;
	.reg .b32 	%r<6>;
	.reg .b32 	%f<7>;
	.reg .b64 	%rd<10>;

	ld.param.u64 	%rd1, [_Z14moving_averagePfS__param_0];
	ld.param.u64 	%rd2, [_Z14moving_averagePfS__param_1];
	mov.u32 	%r3, %ctaid.x;
	mov.u32 	%r4, %ntid.x;
	mov.u32 	%r5, %tid.x;
	mad.lo.s32 	%r1, %r3, %r4, %r5;
	add.s32 	%r2, %r1, -1;
	setp.gt.u32 	%p1, %r2, 4999997;
	@%p1 bra 	$L__BB0_2;
	cvta.to.global.u64 	%rd3, %rd1;
	cvta.to.global.u64 	%rd4, %rd2;
	mul.wide.u32 	%rd5, %r2, 4;
	add.s64 	%rd6, %rd3, %rd5;
	ld.global.f32 	%f1, [%rd6];
	mul.wide.u32 	%rd7, %r1, 4;
	add.s64 	%rd8, %rd3, %rd7;
	ld.global.f32 	%f2, [%rd8];
	add.f32 	%f3, %f1, %f2;
	ld.global.f32 	%f4, [%rd8+4];
	add.f32 	%f5, %f3, %f4;
	div.rn.f32 	%f6, %f5, 0f40400000;
	add.s64 	%rd9, %rd4, %rd7;
	st.global.f32 	[%rd9], %f6;
$L__BB0_2:
	ret;

}


// ===== COMPILED SASS (sm_100) =====

	.target	sm_100

	.elftype	@"ET_EXEC"


//--------------------- .note.nv.tkinfo           --------------------------
	.section	.note.nv.tkinfo,"",@"SHT_NOTE"
	.sectionflags	@"SHF_NOTE_NV_TKINFO"
	.tkinfo
        /*0018*/ 	.word	0x00000002
        /*0030*/ 	.string	""
        /*0030*/ 	.string	"ptxas"
        /*0030*/ 	.string	"Cuda compilation tools, release 13.0, V13.0.88"
        /*0030*/ 	.string	"Build cuda_13.0.r13.0/compiler.36424714_0"
        /*0030*/ 	.string	"-arch sm_100 -m 64 "



//--------------------- .note.nv.cuinfo           --------------------------
	.section	.note.nv.cuinfo,"",@"SHT_NOTE"
	.sectionflags	@"SHF_NOTE_NV_CUINFO"
        /*0018*/ 	.short	0x0002
        /*001a*/ 	.short	0x0064
        /*001c*/ 	.short	0x0082
	.zero		2


//--------------------- .nv.info                  --------------------------
	.section	.nv.info,"",@"SHT_CUDA_INFO"
	.align	4


	//----- nvinfo : EIATTR_REGCOUNT
	.align		4
        /*0000*/ 	.byte	0x04, 0x2f
        /*0002*/ 	.short	(.L_1 - .L_0)
	.align		4
.L_0:
        /*0004*/ 	.word	index@(_Z14moving_averagePfS_)
        /*0008*/ 	.word	0x0000000e


	//----- nvinfo : EIATTR_FRAME_SIZE
	.align		4
.L_1:
        /*000c*/ 	.byte	0x04, 0x11
        /*000e*/ 	.short	(.L_3 - .L_2)
	.align		4
.L_2:
        /*0010*/ 	.word	index@($__internal_0_$__cuda_sm3x_div_rn_noftz_f32_slowpath)
        /*0014*/ 	.word	0x00000000


	//----- nvinfo : EIATTR_FRAME_SIZE
	.align		4
.L_3:
        /*0018*/ 	.byte	0x04, 0x11
        /*001a*/ 	.short	(.L_5 - .L_4)
	.align		4
.L_4:
        /*001c*/ 	.word	index@(_Z14moving_averagePfS_)
        /*0020*/ 	.word	0x00000000


	//----- nvinfo : EIATTR_MIN_STACK_SIZE
	.align		4
.L_5:
        /*0024*/ 	.byte	0x04, 0x12
        /*0026*/ 	.short	(.L_7 - .L_6)
	.align		4
.L_6:
        /*0028*/ 	.word	index@(_Z14moving_averagePfS_)
        /*002c*/ 	.word	0x00000000
.L_7:


//--------------------- .nv.compat                --------------------------
	.section	.nv.compat,"",@"SHT_CUDA_COMPAT_INFO"
	.align	4
        /*0000*/ 	.byte	0x02, 0x09, 0x00, 0x00, 0x02, 0x02, 0x01, 0x00, 0x02, 0x05, 0x05, 0x00, 0x03, 0x07, 0x01, 0x01
        /*0010*/ 	.byte	0x02, 0x03, 0x00, 0x00, 0x02, 0x06, 0x01, 0x00, 0x04, 0x0b, 0x08, 0x00, 0x01, 0x00, 0x00, 0x00
        /*0020*/ 	.byte	0x00, 0x00, 0x00, 0x00


//--------------------- .nv.info._Z14moving_averagePfS_ --------------------------
	.section	.nv.info._Z14moving_averagePfS_,"",@"SHT_CUDA_INFO"
	.sectionflags	@""
	.align	4


	//----- nvinfo : EIATTR_CUDA_API_VERSION
	.align		4
        /*0000*/ 	.byte	0x04, 0x37
        /*0002*/ 	.short	(.L_9 - .L_8)
.L_8:
        /*0004*/ 	.word	0x00000082


	//----- nvinfo : EIATTR_KPARAM_INFO
	.align		4
.L_9:
        /*0008*/ 	.byte	0x04, 0x17
        /*000a*/ 	.short	(.L_11 - .L_10)
.L_10:
        /*000c*/ 	.word	0x00000000
        /*0010*/ 	.short	0x0001
        /*0012*/ 	.short	0x0008
        /*0014*/ 	.byte	0x00, 0xf5, 0x21, 0x00


	//----- nvinfo : EIATTR_KPARAM_INFO
	.align		4
.L_11:
        /*0018*/ 	.byte	0x04, 0x17
        /*001a*/ 	.short	(.L_13 - .L_12)
.L_12:
        /*001c*/ 	.word	0x00000000
        /*0020*/ 	.short	0x0000
        /*0022*/ 	.short	0x0000
        /*0024*/ 	.byte	0x00, 0xf5, 0x21, 0x00


	//----- nvinfo : EIATTR_SPARSE_MMA_MASK
	.align		4
.L_13:
        /*0028*/ 	.byte	0x03, 0x50
        /*002a*/ 	.short	0x0000


	//----- nvinfo : EIATTR_MAXREG_COUNT
	.align		4
        /*002c*/ 	.byte	0x03, 0x1b
        /*002e*/ 	.short	0x00ff


	//----- nvinfo : EIATTR_MERCURY_ISA_VERSION
	.align		4
        /*0030*/ 	.byte	0x03, 0x5f
        /*0032*/ 	.short	0x0101


	//----- nvinfo : EIATTR_VRC_CTA_INIT_COUNT
	.align		4
        /*0034*/ 	.byte	0x02, 0x4a
	.zero		1
	.zero		1


	//----- nvinfo : EIATTR_EXIT_INSTR_OFFSETS
	.align		4
        /*0038*/ 	.byte	0x04, 0x1c
        /*003a*/ 	.short	(.L_15 - .L_14)


	//   ....[0]....
.L_14:
        /*003c*/ 	.word	0x00000070


	//   ....[1]....
        /*0040*/ 	.word	0x00000210


	//----- nvinfo : EIATTR_CRS_STACK_SIZE
	.align		4
.L_15:
        /*0044*/ 	.byte	0x04, 0x1e
        /*0046*/ 	.short	(.L_17 - .L_16)
.L_16:
        /*0048*/ 	.word	0x00000000


	//----- nvinfo : EIATTR_CBANK_PARAM_SIZE
	.align		4
.L_17:
        /*004c*/ 	.byte	0x03, 0x19
        /*004e*/ 	.short	0x0010


	//----- nvinfo : EIATTR_PARAM_CBANK
	.align		4
        /*0050*/ 	.byte	0x04, 0x0a
        /*0052*/ 	.short	(.L_19 - .L_18)
	.align		4
.L_18:
        /*0054*/ 	.word	index@(.nv.constant0._Z14moving_averagePfS_)
        /*0058*/ 	.short	0x0380
        /*005a*/ 	.short	0x0010


	//----- nvinfo : EIATTR_SW_WAR
	.align		4
.L_19:
        /*005c*/ 	.byte	0x04, 0x36
        /*005e*/ 	.short	(.L_21 - .L_20)
.L_20:
        /*0060*/ 	.word	0x00000008
.L_21:


//--------------------- .nv.callgraph             --------------------------
	.section	.nv.callgraph,"",@"SHT_CUDA_CALLGRAPH"
	.align	4
	.sectionentsize	8
	.align		4
        /*0000*/ 	.word	0x00000000
	.align		4
        /*0004*/ 	.word	0xffffffff
	.align		4
        /*0008*/ 	.word	0x00000000
	.align		4
        /*000c*/ 	.word	0xfffffffe
	.align		4
        /*0010*/ 	.word	0x00000000
	.align		4
        /*0014*/ 	.word	0xfffffffd
	.align		4
        /*0018*/ 	.word	0x00000000
	.align		4
        /*001c*/ 	.word	0xfffffffc


//--------------------- .text._Z14moving_averagePfS_ --------------------------
	.section	.text._Z14moving_averagePfS_,"ax",@progbits
	.align	128
        .global         _Z14moving_averagePfS_
        .type           _Z14moving_averagePfS_,@function
        .size           _Z14moving_averagePfS_,(.L_x_15 - _Z14moving_averagePfS_)
        .other          _Z14moving_averagePfS_,@"STO_CUDA_ENTRY STV_DEFAULT"
_Z14moving_averagePfS_:
.text._Z14moving_averagePfS_:
[----:B------:R-:W-:Y:S01]  /*0000*/  LDC R1, c[0x0][0x37c] ;  /* 0x0000df00ff017b82 */ /* 0x000fe20000000800 */
[----:B------:R-:W0:Y:S07]  /*0010*/  S2R R3, SR_TID.X ;  /* 0x0000000000037919 */ /* 0x000e2e0000002100 */
[----:B------:R-:W0:Y:S08]  /*0020*/  S2UR UR4, SR_CTAID.X ;  /* 0x00000000000479c3 */ /* 0x000e300000002500 */
[----:B------:R-:W0:Y:S02]  /*0030*/  LDC R2, c[0x0][0x360] ;  /* 0x0000d800ff027b82 */ /* 0x000e240000000800 */
[----:B0-----:R-:W-:-:S04]  /*0040*/  IMAD R2, R2, UR4, R3 ;  /* 0x0000000402027c24 */ /* 0x001fc8000f8e0203 */
[----:B------:R-:W-:-:S05]  /*0050*/  VIADD R5, R2, 0xffffffff ;  /* 0xffffffff02057836 */ /* 0x000fca0000000000 */
[----:B------:R-:W-:-:S13]  /*0060*/  ISETP.GT.U32.AND P0, PT, R5, 0x4c4b3d, PT ;  /* 0x004c4b3d0500780c */ /* 0x000fda0003f04070 */
[----:B------:R-:W-:Y:S05]  /*0070*/  @P0 EXIT ;  /* 0x000000000000094d */ /* 0x000fea0003800000 */
[----:B------:R-:W0:Y:S01]  /*0080*/  LDC.64 R6, c[0x0][0x380] ;  /* 0x0000e000ff067b82 */ /* 0x000e220000000a00 */
[----:B------:R-:W1:Y:S01]  /*0090*/  LDCU.64 UR6, c[0x0][0x358] ;  /* 0x00006b00ff0677ac */ /* 0x000e620008000a00 */
[----:B0-----:R-:W-:-:S04]  /*00a0*/  IMAD.WIDE.U32 R4, R5, 0x4, R6 ;  /* 0x0000000405047825 */ /* 0x001fc800078e0006 */
[----:B------:R-:W-:Y:S02]  /*00b0*/  IMAD.WIDE.U32 R6, R2, 0x4, R6 ;  /* 0x0000000402067825 */ /* 0x000fe400078e0006 */
[----:B-1----:R-:W2:Y:S04]  /*00c0*/  LDG.E R4, desc[UR6][R4.64] ;  /* 0x0000000604047981 */ /* 0x002ea8000c1e1900 */
[----:B------:R-:W2:Y:S04]  /*00d0*/  LDG.E R3, desc[UR6][R6.64] ;  /* 0x0000000606037981 */ /* 0x000ea8000c1e1900 */
[----:B------:R-:W3:Y:S01]  /*00e0*/  LDG.E R9, desc[UR6][R6.64+0x4] ;  /* 0x0000040606097981 */ /* 0x000ee2000c1e1900 */
[----:B------:R-:W-:Y:S01]  /*00f0*/  IMAD.MOV.U32 R8, RZ, RZ, 0x3eaaaaab ;  /* 0x3eaaaaabff087424 */ /* 0x000fe200078e00ff */
[----:B------:R-:W-:Y:S01]  /*0100*/  BSSY.RECONVERGENT B1, `(.L_x_0) ;  /* 0x000000d000017945 */ /* 0x000fe20003800200 */
[----:B------:R-:W-:-:S02]  /*0110*/  IMAD.MOV.U32 R11, RZ, RZ, 0x40400000 ;  /* 0x40400000ff0b7424 */ /* 0x000fc400078e00ff */
[----:B--2---:R-:W-:Y:S02]  /*0120*/  FADD R0, R4, R3 ;  /* 0x0000000304007221 */ /* 0x004fe40000000000 */
[----:B------:R-:W-:Y:S02]  /*0130*/  FFMA R3, R8, -R11, 1 ;  /* 0x3f80000008037423 */ /* 0x000fe4000000080b */
[----:B---3--:R-:W-:Y:S02]  /*0140*/  FADD R0, R0, R9 ;  /* 0x0000000900007221 */ /* 0x008fe40000000000 */
[----:B------:R-:W-:Y:S02]  /*0150*/  FFMA R3, R3, R8, 0.3333333432674407959 ;  /* 0x3eaaaaab03037423 */ /* 0x000fe40000000008 */
[----:B------:R-:W0:Y:S02]  /*0160*/  FCHK P0, R0, 3 ;  /* 0x4040000000007902 */ /* 0x000e240000000000 */
[----:B------:R-:W-:-:S04]  /*0170*/  FFMA R8, R0, R3, RZ ;  /* 0x0000000300087223 */ /* 0x000fc800000000ff */
[----:B------:R-:W-:-:S04]  /*0180*/  FFMA R4, R8, -3, R0 ;  /* 0xc040000008047823 */ /* 0x000fc80000000000 */
[----:B------:R-:W-:Y:S01]  /*0190*/  FFMA R9, R3, R4, R8 ;  /* 0x0000000403097223 */ /* 0x000fe20000000008 */
[----:B0-----:R-:W-:Y:S06]  /*01a0*/  @!P0 BRA `(.L_x_1) ;  /* 0x0000000000088947 */ /* 0x001fec0003800000 */
[----:B------:R-:W-:-:S07]  /*01b0*/  MOV R4, 0x1d0 ;  /* 0x000001d000047802 */ /* 0x000fce0000000f00 */
[----:B------:R-:W-:Y:S05]  /*01c0*/  CALL.REL.NOINC `($__internal_0_$__cuda_sm3x_div_rn_noftz_f32_slowpath) ;  /* 0x0000000000147944 */ /* 0x000fea0003c00000 */
.L_x_1:
[----:B------:R-:W-:Y:S05]  /*01d0*/  BSYNC.RECONVERGENT B1 ;  /* 0x0000000000017941 */ /* 0x000fea0003800200 */
.L_x_0:
[----:B------:R-:W0:Y:S02]  /*01e0*/  LDC.64 R4, c[0x0][0x388] ;  /* 0x0000e200ff047b82 */ /* 0x000e240000000a00 */
[----:B0-----:R-:W-:-:S05]  /*01f0*/  IMAD.WIDE.U32 R2, R2, 0x4, R4 ;  /* 0x0000000402027825 */ /* 0x001fca00078e0004 */
[----:B------:R-:W-:Y:S01]  /*0200*/  STG.E desc[UR6][R2.64], R9 ;  /* 0x0000000902007986 */ /* 0x000fe2000c101906 */
[----:B------:R-:W-:Y:S05]  /*0210*/  EXIT ;  /* 0x000000000000794d */ /* 0x000fea0003800000 */
        .weak           $__internal_0_$__cuda_sm3x_div_rn_noftz_f32_slowpath
        .type           $__internal_0_$__cuda_sm3x_div_rn_noftz_f32_slowpath,@function
        .size           $__internal_0_$__cuda_sm3x_div_rn_noftz_f32_slowpath,(.L_x_15 - $__internal_0_$__cuda_sm3x_div_rn_noftz_f32_slowpath)
$__internal_0_$__cuda_sm3x_div_rn_noftz_f32_slowpath:
[--C-:B------:R-:W-:Y:S01]  /*0220*/  SHF.R.U32.HI R3, RZ, 0x17, R0.reuse ;  /* 0x00000017ff037819 */ /* 0x100fe20000011600 */
[----:B------:R-:W-:Y:S04]  /*0230*/  BSSY.RECONVERGENT B0, `(.L_x_2) ;  /* 0x000005c000007945 */ /* 0x000fe80003800200 */
[----:B------:R-:W-:Y:S01]  /*0240*/  BSSY.RELIABLE B2, `(.L_x_3) ;  /* 0x000001a000027945 */ /* 0x000fe20003800100 */
[----:B------:R-:W-:Y:S01]  /*0250*/  IMAD.MOV.U32 R5, RZ, RZ, R0 ;  /* 0x000000ffff057224 */ /* 0x000fe200078e0000 */
[----:B------:R-:W-:-:S05]  /*0260*/  LOP3.LUT R3, R3, 0xff, RZ, 0xc0, !PT ;  /* 0x000000ff03037812 */ /* 0x000fca00078ec0ff */
[----:B------:R-:W-:-:S05]  /*0270*/  VIADD R7, R3, 0xffffffff ;  /* 0xffffffff03077836 */ /* 0x000fca0000000000 */
[----:B------:R-:W-:-:S13]  /*0280*/  ISETP.GT.U32.OR P0, PT, R7, 0xfd, !PT ;  /* 0x000000fd0700780c */ /* 0x000fda0007f04470 */
[----:B------:R-:W-:Y:S01]  /*0290*/  @!P0 IMAD.MOV.U32 R6, RZ, RZ, RZ ;  /* 0x000000ffff068224 */ /* 0x000fe200078e00ff */
[----:B------:R-:W-:Y:S06]  /*02a0*/  @!P0 BRA `(.L_x_4) ;  /* 0x00000000004c8947 */ /* 0x000fec0003800000 */
[----:B------:R-:W-:-:S13]  /*02b0*/  FSETP.GTU.FTZ.AND P0, PT, |R0|, +INF , PT ;  /* 0x7f8000000000780b */ /* 0x000fda0003f1c200 */
[----:B------:R-:W-:Y:S05]  /*02c0*/  @P0 BREAK.RELIABLE B2 ;  /* 0x0000000000020942 */ /* 0x000fea0003800100 */
[----:B------:R-:W-:Y:S05]  /*02d0*/  @P0 BRA `(.L_x_5) ;  /* 0x0000000400400947 */ /* 0x000fea0003800000 */
[----:B------:R-:W-:-:S05]  /*02e0*/  HFMA2 R6, -RZ, RZ, 2.125, 0 ;  /* 0x40400000ff067431 */ /* 0x000fca00000001ff */
[----:B------:R-:W-:-:S13]  /*02f0*/  LOP3.LUT P0, RZ, R6, 0x7fffffff, R5, 0xc8, !PT ;  /* 0x7fffffff06ff7812 */ /* 0x000fda000780c805 */
[----:B------:R-:W-:Y:S05]  /*0300*/  @!P0 BREAK.RELIABLE B2 ;  /* 0x0000000000028942 */ /* 0x000fea0003800100 */
[----:B------:R-:W-:Y:S05]  /*0310*/  @!P0 BRA `(.L_x_6) ;  /* 0x0000000400288947 */ /* 0x000fea0003800000 */
[----:B------:R-:W-:-:S13]  /*0320*/  LOP3.LUT P0, RZ, R5, 0x7fffffff, RZ, 0xc0, !PT ;  /* 0x7fffffff05ff7812 */ /* 0x000fda000780c0ff */
[----:B------:R-:W-:Y:S05]  /*0330*/  @!P0 BREAK.RELIABLE B2 ;  /* 0x0000000000028942 */ /* 0x000fea0003800100 */
[----:B------:R-:W-:Y:S05]  /*0340*/  @!P0 BRA `(.L_x_7) ;  /* 0x0000000400148947 */ /* 0x000fea0003800000 */
[----:B------:R-:W-:Y:S02]  /*0350*/  FSETP.NEU.FTZ.AND P0, PT, |R0|, +INF , PT ;  /* 0x7f8000000000780b */ /* 0x000fe40003f1d200 */
[----:B------:R-:W-:-:S04]  /*0360*/  LOP3.LUT P1, RZ, R6, 0x7fffffff, RZ, 0xc0, !PT ;  /* 0x7fffffff06ff7812 */ /* 0x000fc8000782c0ff */
[----:B------:R-:W-:-:S13]  /*0370*/  PLOP3.LUT P0, PT, P0, P1, PT, 0x2f, 0xf2 ;  /* 0x0000000000f2781c */ /* 0x000fda0000702577 */
[----:B------:R-:W-:Y:S05]  /*0380*/  @P0 BREAK.RELIABLE B2 ;  /* 0x0000000000020942 */ /* 0x000fea0003800100 */
[----:B------:R-:W-:Y:S05]  /*0390*/  @P0 BRA `(.L_x_8) ;  /* 0x0000000000f40947 */ /* 0x000fea0003800000 */
[----:B------:R-:W-:-:S13]  /*03a0*/  ISETP.GE.AND P0, PT, R7, RZ, PT ;  /* 0x000000ff0700720c */ /* 0x000fda0003f06270 */
[----:B------:R-:W-:Y:S02]  /*03b0*/  @P0 IMAD.MOV.U32 R6, RZ, RZ, RZ ;  /* 0x000000ffff060224 */ /* 0x000fe400078e00ff */
[----:B------:R-:W-:Y:S01]  /*03c0*/  @!P0 FFMA R5, R0, 1.84467440737095516160e+19, RZ ;  /* 0x5f80000000058823 */ /* 0x000fe200000000ff */
[----:B------:R-:W-:-:S07]  /*03d0*/  @!P0 IMAD.MOV.U32 R6, RZ, RZ, -0x40 ;  /* 0xffffffc0ff068424 */ /* 0x000fce00078e00ff */
.L_x_4:
[----:B------:R-:W-:Y:S05]  /*03e0*/  BSYNC.RELIABLE B2 ;  /* 0x0000000000027941 */ /* 0x000fea0003800100 */
.L_x_3:
[----:B------:R-:W-:Y:S01]  /*03f0*/  UMOV UR4, 0x40400000 ;  /* 0x4040000000047882 */ /* 0x000fe20000000000 */
[----:B------:R-:W-:Y:S01]  /*0400*/  VIADD R3, R3, 0xffffff81 ;  /* 0xffffff8103037836 */ /* 0x000fe20000000000 */
[----:B------:R-:W-:Y:S01]  /*0410*/  UIADD3 UR4, UPT, UPT, UR4, -0x800000, URZ ;  /* 0xff80000004047890 */ /* 0x000fe2000fffe0ff */
[----:B------:R-:W-:Y:S02]  /*0420*/  BSSY.RECONVERGENT B2, `(.L_x_9) ;  /* 0x0000033000027945 */ /* 0x000fe40003800200 */
[----:B------:R-:W-:Y:S01]  /*0430*/  IMAD R0, R3, -0x800000, R5 ;  /* 0xff80000003007824 */ /* 0x000fe200078e0205 */
[----:B------:R-:W-:Y:S02]  /*0440*/  IADD3 R6, PT, PT, R6, -0x1, R3 ;  /* 0xffffffff06067810 */ /* 0x000fe40007ffe003 */
[----:B------:R-:W-:-:S03]  /*0450*/  FADD.FTZ R9, -RZ, -UR4 ;  /* 0x80000004ff097e21 */ /* 0x000fc60008010100 */
[----:B------:R-:W0:Y:S02]  /*0460*/  MUFU.RCP R7, UR4 ;  /* 0x0000000400077d08 */ /* 0x000e240008001000 */
[----:B0-----:R-:W-:-:S04]  /*0470*/  FFMA R8, R7, R9, 1 ;  /* 0x3f80000007087423 */ /* 0x001fc80000000009 */
[----:B------:R-:W-:-:S04]  /*0480*/  FFMA R7, R7, R8, R7 ;  /* 0x0000000807077223 */ /* 0x000fc80000000007 */
[----:B------:R-:W-:-:S04]  /*0490*/  FFMA R8, R0, R7, RZ ;  /* 0x0000000700087223 */ /* 0x000fc800000000ff */
[----:B------:R-:W-:-:S04]  /*04a0*/  FFMA R5, R9, R8, R0 ;  /* 0x0000000809057223 */ /* 0x000fc80000000000 */
[----:B------:R-:W-:-:S04]  /*04b0*/  FFMA R8, R7, R5, R8 ;  /* 0x0000000507087223 */ /* 0x000fc80000000008 */
[----:B------:R-:W-:-:S04]  /*04c0*/  FFMA R9, R9, R8, R0 ;  /* 0x0000000809097223 */ /* 0x000fc80000000000 */
[----:B------:R-:W-:-:S05]  /*04d0*/  FFMA R5, R7, R9, R8 ;  /* 0x0000000907057223 */ /* 0x000fca0000000008 */
[----:B------:R-:W-:-:S04]  /*04e0*/  SHF.R.U32.HI R0, RZ, 0x17, R5 ;  /* 0x00000017ff007819 */ /* 0x000fc80000011605 */
[----:B------:R-:W-:-:S05]  /*04f0*/  LOP3.LUT R0, R0, 0xff, RZ, 0xc0, !PT ;  /* 0x000000ff00007812 */ /* 0x000fca00078ec0ff */
[----:B------:R-:W-:-:S05]  /*0500*/  IMAD.IADD R10, R0, 0x1, R6 ;  /* 0x00000001000a7824 */ /* 0x000fca00078e0206 */
[----:B------:R-:W-:-:S04]  /*0510*/  IADD3 R0, PT, PT, R10, -0x1, RZ ;  /* 0xffffffff0a007810 */ /* 0x000fc80007ffe0ff */
[----:B------:R-:W-:-:S13]  /*0520*/  ISETP.GE.U32.AND P0, PT, R0, 0xfe, PT ;  /* 0x000000fe0000780c */ /* 0x000fda0003f06070 */
[----:B------:R-:W-:Y:S05]  /*0530*/  @!P0 BRA `(.L_x_10) ;  /* 0x0000000000808947 */ /* 0x000fea0003800000 */
[----:B------:R-:W-:-:S13]  /*0540*/  ISETP.GT.AND P0, PT, R10, 0xfe, PT ;  /* 0x000000fe0a00780c */ /* 0x000fda0003f04270 */
[----:B------:R-:W-:Y:S05]  /*0550*/  @P0 BRA `(.L_x_11) ;  /* 0x00000000006c0947 */ /* 0x000fea0003800000 */
[----:B------:R-:W-:-:S13]  /*0560*/  ISETP.GE.AND P0, PT, R10, 0x1, PT ;  /* 0x000000010a00780c */ /* 0x000fda0003f06270 */
[----:B------:R-:W-:Y:S05]  /*0570*/  @P0 BRA `(.L_x_12) ;  /* 0x0000000000740947 */ /* 0x000fea0003800000 */
[----:B------:R-:W-:Y:S02]  /*0580*/  ISETP.GE.AND P0, PT, R10, -0x18, PT ;  /* 0xffffffe80a00780c */ /* 0x000fe40003f06270 */
[----:B------:R-:W-:-:S11]  /*0590*/  LOP3.LUT R5, R5, 0x80000000, RZ, 0xc0, !PT ;  /* 0x8000000005057812 */ /* 0x000fd600078ec0ff */
[----:B------:R-:W-:Y:S05]  /*05a0*/  @!P0 BRA `(.L_x_12) ;  /* 0x0000000000688947 */ /* 0x000fea0003800000 */
[CCC-:B------:R-:W-:Y:S01]  /*05b0*/  FFMA.RZ R0, R7.reuse, R9.reuse, R8.reuse ;  /* 0x0000000907007223 */ /* 0x1c0fe2000000c008 */
[C---:B------:R-:W-:Y:S01]  /*05c0*/  VIADD R6, R10.reuse, 0x20 ;  /* 0x000000200a067836 */ /* 0x040fe20000000000 */
[C---:B------:R-:W-:Y:S02]  /*05d0*/  ISETP.NE.AND P2, PT, R10.reuse, RZ, PT ;  /* 0x000000ff0a00720c */ /* 0x040fe40003f45270 */
[----:B------:R-:W-:Y:S02]  /*05e0*/  ISETP.NE.AND P1, PT, R10, RZ, PT ;  /* 0x000000ff0a00720c */ /* 0x000fe40003f25270 */
[----:B------:R-:W-:Y:S01]  /*05f0*/  LOP3.LUT R3, R0, 0x7fffff, RZ, 0xc0, !PT ;  /* 0x007fffff00037812 */ /* 0x000fe200078ec0ff */
[CCC-:B------:R-:W-:Y:S01]  /*0600*/  FFMA.RP R0, R7.reuse, R9.reuse, R8.reuse ;  /* 0x0000000907007223 */ /* 0x1c0fe20000008008 */
[----:B------:R-:W-:Y:S01]  /*0610*/  FFMA.RM R7, R7, R9, R8 ;  /* 0x0000000907077223 */ /* 0x000fe20000004008 */
[----:B------:R-:W-:Y:S01]  /*0620*/  IMAD.MOV R8, RZ, RZ, -R10 ;  /* 0x000000ffff087224 */ /* 0x000fe200078e0a0a */
[----:B------:R-:W-:-:S03]  /*0630*/  LOP3.LUT R3, R3, 0x800000, RZ, 0xfc, !PT ;  /* 0x0080000003037812 */ /* 0x000fc600078efcff */
[----:B------:R-:W-:Y:S02]  /*0640*/  FSETP.NEU.FTZ.AND P0, PT, R0, R7, PT ;  /* 0x000000070000720b */ /* 0x000fe40003f1d000 */
[----:B------:R-:W-:Y:S02]  /*0650*/  SHF.L.U32 R6, R3, R6, RZ ;  /* 0x0000000603067219 */ /* 0x000fe400000006ff */
[----:B------:R-:W-:Y:S02]  /*0660*/  SEL R0, R8, RZ, P2 ;  /* 0x000000ff08007207 */ /* 0x000fe40001000000 */
[----:B------:R-:W-:Y:S02]  /*0670*/  ISETP.NE.AND P1, PT, R6, RZ, P1 ;  /* 0x000000ff0600720c */ /* 0x000fe40000f25270 */
[----:B------:R-:W-:Y:S02]  /*0680*/  SHF.R.U32.HI R0, RZ, R0, R3 ;  /* 0x00000000ff007219 */ /* 0x000fe40000011603 */
[----:B------:R-:W-:-:S02]  /*0690*/  PLOP3.LUT P0, PT, P0, P1, PT, 0xf8, 0x8f ;  /* 0x00000000008f781c */ /* 0x000fc40000703f70 */
[----:B------:R-:W-:Y:S02]  /*06a0*/  SHF.R.U32.HI R6, RZ, 0x1, R0 ;  /* 0x00000001ff067819 */ /* 0x000fe40000011600 */
[----:B------:R-:W-:-:S04]  /*06b0*/  SEL R3, RZ, 0x1, !P0 ;  /* 0x00000001ff037807 */ /* 0x000fc80004000000 */
[----:B------:R-:W-:-:S04]  /*06c0*/  LOP3.LUT R3, R3, 0x1, R6, 0xf8, !PT ;  /* 0x0000000103037812 */ /* 0x000fc800078ef806 */
[----:B------:R-:W-:-:S05]  /*06d0*/  LOP3.LUT R3, R3, R0, RZ, 0xc0, !PT ;  /* 0x0000000003037212 */ /* 0x000fca00078ec0ff */
[----:B------:R-:W-:-:S05]  /*06e0*/  IMAD.IADD R6, R6, 0x1, R3 ;  /* 0x0000000106067824 */ /* 0x000fca00078e0203 */
[----:B------:R-:W-:Y:S01]  /*06f0*/  LOP3.LUT R5, R6, R5, RZ, 0xfc, !PT ;  /* 0x0000000506057212 */ /* 0x000fe200078efcff */
[----:B------:R-:W-:Y:S06]  /*0700*/  BRA `(.L_x_12) ;  /* 0x0000000000107947 */ /* 0x000fec0003800000 */
.L_x_11:
[----:B------:R-:W-:-:S04]  /*0710*/  LOP3.LUT R5, R5, 0x80000000, RZ, 0xc0, !PT ;  /* 0x8000000005057812 */ /* 0x000fc800078ec0ff */
[----:B------:R-:W-:Y:S01]  /*0720*/  LOP3.LUT R5, R5, 0x7f800000, RZ, 0xfc, !PT ;  /* 0x7f80000005057812 */ /* 0x000fe200078efcff */
[----:B------:R-:W-:Y:S06]  /*0730*/  BRA `(.L_x_12) ;  /* 0x0000000000047947 */ /* 0x000fec0003800000 */
.L_x_10:
[----:B------:R-:W-:-:S07]  /*0740*/  LEA R5, R6, R5, 0x17 ;  /* 0x0000000506057211 */ /* 0x000fce00078eb8ff */
.L_x_12:
[----:B------:R-:W-:Y:S05]  /*0750*/  BSYNC.RECONVERGENT B2 ;  /* 0x0000000000027941 */ /* 0x000fea0003800200 */
.L_x_9:
[----:B------:R-:W-:Y:S05]  /*0760*/  BRA `(.L_x_13) ;  /* 0x0000000000207947 */ /* 0x000fea0003800000 */
.L_x_8:
[----:B------:R-:W-:-:S04]  /*0770*/  LOP3.LUT R5, R6, 0x80000000, R5, 0x48, !PT ;  /* 0x8000000006057812 */ /* 0x000fc800078e4805 */
[----:B------:R-:W-:Y:S01]  /*0780*/  LOP3.LUT R5, R5, 0x7f800000, RZ, 0xfc, !PT ;  /* 0x7f80000005057812 */ /* 0x000fe200078efcff */
[----:B------:R-:W-:Y:S06]  /*0790*/  BRA `(.L_x_13) ;  /* 0x0000000000147947 */ /* 0x000fec0003800000 */
.L_x_7:
[----:B------:R-:W-:Y:S01]  /*07a0*/  LOP3.LUT R5, R6, 0x80000000, R5, 0x48, !PT ;  /* 0x8000000006057812 */ /* 0x000fe200078e4805 */
[----:B------:R-:W-:Y:S06]  /*07b0*/  BRA `(.L_x_13) ;  /* 0x00000000000c7947 */ /* 0x000fec0003800000 */
.L_x_6:
[----:B------:R-:W0:Y:S01]  /*07c0*/  MUFU.RSQ R5, -QNAN ;  /* 0xffc0000000057908 */ /* 0x000e220000001400 */
[----:B------:R-:W-:Y:S05]  /*07d0*/  BRA `(.L_x_13) ;  /* 0x0000000000047947 */ /* 0x000fea0003800000 */
.L_x_5:
[----:B------:R-:W-:-:S07]  /*07e0*/  FADD.FTZ R5, R0, 3 ;  /* 0x4040000000057421 */ /* 0x000fce0000010000 */
.L_x_13:
[----:B------:R-:W-:Y:S05]  /*07f0*/  BSYNC.RECONVERGENT B0 ;  /* 0x0000000000007941 */ /* 0x000fea0003800200 */
.L_x_2:
[----:B0-----:R-:W-:Y:S02]  /*0800*/  IMAD.MOV.U32 R9, RZ, RZ, R5 ;  /* 0x000000ffff097224 */ /* 0x001fe400078e0005 */
[----:B------:R-:W-:-:S04]  /*0810*/  IMAD.MOV.U32 R5, RZ, RZ, 0x0 ;  /* 0x00000000ff057424 */ /* 0x000fc800078e00ff */
[----:B------:R-:W-:Y:S05]  /*0820*/  RET.REL.NODEC R4 `(_Z14moving_averagePfS_) ;  /* 0xfffffff404f47950 */ /* 0x000fea0003c3ffff */
.L_x_14:
[----:B------:R-:W-:-:S00]  /*0830*/  BRA `(.L_x_14) ;  /* 0xfffffffc00fc7947 */ /* 0x000fc0000383ffff */
[----:B------:R-:W-:-:S00]  /*0840*/  NOP ;  /* 0x0000000000007918 */ /* 0x000fc00000000000 */
        /* <DEDUP_REMOVED lines=11> */
.L_x_15:


//--------------------- .nv.shared.reserved.0     --------------------------
	.section	.nv.shared.reserved.0,"aw",@nobits
	.weak		__nv_reservedSMEM_offset_0_alias
	.size		__nv_reservedSMEM_offset_0_alias, 0, 64
	.other		__nv_reservedSMEM_offset_0_alias,@"STO_CUDA_RESERVED_SHARED STV_DEFAULT"
__nv_reservedSMEM_offset_0_alias:
	.zero		0
	.zero		64


//--------------------- .nv.constant0._Z14moving_averagePfS_ --------------------------
	.section	.nv.constant0._Z14moving_averagePfS_,"a",@progbits
	.sectionflags	@""
	.align	4
.nv.constant0._Z14moving_averagePfS_:
	.zero		912


//--------------------- SYMBOLS --------------------------

	.type		.nv.reservedSmem.offset0,@object
	.size		.nv.reservedSmem.offset0,0x4
